	.headerflags	@"EF_CUDA_TEXMODE_UNIFIED EF_CUDA_64BIT_ADDRESS EF_CUDA_ACCELERATORS EF_CUDA_SM90 EF_CUDA_VIRTUAL_SM(EF_CUDA_SM90)"
	.elftype	@"ET_EXEC"


//--------------------- .nv.info                  --------------------------
	.section	.nv.info,"",@"SHT_CUDA_INFO"
	.align	4


	//----- nvinfo : EIATTR_REGCOUNT
	.align		4
        /*0000*/ 	.byte	0x04, 0x2f
        /*0002*/ 	.short	(.L_3 - .L_2)
	.align		4
.L_2:
        /*0004*/ 	.word	index@(triton_poi_fused__native_batch_norm_legit_no_training_native_batch_norm_backward_0)
        /*0008*/ 	.word	0x00000018


	//----- nvinfo : EIATTR_MIN_STACK_SIZE
	.align		4
.L_3:
        /*000c*/ 	.byte	0x04, 0x12
        /*000e*/ 	.short	(.L_5 - .L_4)
	.align		4
.L_4:
        /*0010*/ 	.word	index@(triton_poi_fused__native_batch_norm_legit_no_training_native_batch_norm_backward_0)
        /*0014*/ 	.word	0x00000000


	//----- nvinfo : EIATTR_FRAME_SIZE
	.align		4
.L_5:
        /*0018*/ 	.byte	0x04, 0x11
        /*001a*/ 	.short	(.L_7 - .L_6)
	.align		4
.L_6:
        /*001c*/ 	.word	index@(triton_poi_fused__native_batch_norm_legit_no_training_native_batch_norm_backward_0)
        /*0020*/ 	.word	0x00000000


	//----- nvinfo : EIATTR_MIN_STACK_SIZE
	.align		4
.L_7:
        /*0024*/ 	.byte	0x04, 0x12
        /*0026*/ 	.short	(.L_9 - .L_8)
	.align		4
.L_8:
        /*0028*/ 	.word	index@(triton_poi_fused__native_batch_norm_legit_no_training_native_batch_norm_backward_0)
        /*002c*/ 	.word	0x00000000
.L_9:


//--------------------- .nv.info.triton_poi_fused__native_batch_norm_legit_no_training_native_batch_norm_backward_0 --------------------------
	.section	.nv.info.triton_poi_fused__native_batch_norm_legit_no_training_native_batch_norm_backward_0,"",@"SHT_CUDA_INFO"
	.sectionflags	@""
	.align	4


	//----- nvinfo : EIATTR_CUDA_API_VERSION
	.align		4
        /*0000*/ 	.byte	0x04, 0x37
        /*0002*/ 	.short	(.L_11 - .L_10)
.L_10:
        /*0004*/ 	.word	0x0000007c


	//----- nvinfo : EIATTR_KPARAM_INFO
	.align		4
.L_11:
        /*0008*/ 	.byte	0x04, 0x17
        /*000a*/ 	.short	(.L_13 - .L_12)
.L_12:
        /*000c*/ 	.word	0x00000000
        /*0010*/ 	.short	0x0007
        /*0012*/ 	.short	0x0038
        /*0014*/ 	.byte	0x00, 0xf0, 0x11, 0x00


	//----- nvinfo : EIATTR_KPARAM_INFO
	.align		4
.L_13:
        /*0018*/ 	.byte	0x04, 0x17
        /*001a*/ 	.short	(.L_15 - .L_14)
.L_14:
        /*001c*/ 	.word	0x00000000
        /*0020*/ 	.short	0x0006
        /*0022*/ 	.short	0x0030
        /*0024*/ 	.byte	0x00, 0xf4, 0x21, 0x00


	//----- nvinfo : EIATTR_KPARAM_INFO
	.align		4
.L_15:
        /*0028*/ 	.byte	0x04, 0x17
        /*002a*/ 	.short	(.L_17 - .L_16)
.L_16:
        /*002c*/ 	.word	0x00000000
        /*0030*/ 	.short	0x0005
        /*0032*/ 	.short	0x0028
        /*0034*/ 	.byte	0x00, 0xf4, 0x21, 0x00


	//----- nvinfo : EIATTR_KPARAM_INFO
	.align		4
.L_17:
        /*0038*/ 	.byte	0x04, 0x17
        /*003a*/ 	.short	(.L_19 - .L_18)
.L_18:
        /*003c*/ 	.word	0x00000000
        /*0040*/ 	.short	0x0004
        /*0042*/ 	.short	0x0020
        /*0044*/ 	.byte	0x00, 0xf4, 0x21, 0x00


	//----- nvinfo : EIATTR_KPARAM_INFO
	.align		4
.L_19:
        /*0048*/ 	.byte	0x04, 0x17
        /*004a*/ 	.short	(.L_21 - .L_20)
.L_20:
        /*004c*/ 	.word	0x00000000
        /*0050*/ 	.short	0x0003
        /*0052*/ 	.short	0x0018
        /*0054*/ 	.byte	0x00, 0xf4, 0x21, 0x00


	//----- nvinfo : EIATTR_KPARAM_INFO
	.align		4
.L_21:
        /*0058*/ 	.byte	0x04, 0x17
        /*005a*/ 	.short	(.L_23 - .L_22)
.L_22:
        /*005c*/ 	.word	0x00000000
        /*0060*/ 	.short	0x0002
        /*0062*/ 	.short	0x0010
        /*0064*/ 	.byte	0x00, 0xf4, 0x21, 0x00


	//----- nvinfo : EIATTR_KPARAM_INFO
	.align		4
.L_23:
        /*0068*/ 	.byte	0x04, 0x17
        /*006a*/ 	.short	(.L_25 - .L_24)
.L_24:
        /*006c*/ 	.word	0x00000000
        /*0070*/ 	.short	0x0001
        /*0072*/ 	.short	0x0008
        /*0074*/ 	.byte	0x00, 0xf4, 0x21, 0x00


	//----- nvinfo : EIATTR_KPARAM_INFO
	.align		4
.L_25:
        /*0078*/ 	.byte	0x04, 0x17
        /*007a*/ 	.short	(.L_27 - .L_26)
.L_26:
        /*007c*/ 	.word	0x00000000
        /*0080*/ 	.short	0x0000
        /*0082*/ 	.short	0x0000
        /*0084*/ 	.byte	0x00, 0xf4, 0x21, 0x00


	//----- nvinfo : EIATTR_SPARSE_MMA_MASK
	.align		4
.L_27:
        /*0088*/ 	.byte	0x03, 0x50
        /*008a*/ 	.short	0x0000


	//----- nvinfo : EIATTR_MAXREG_COUNT
	.align		4
        /*008c*/ 	.byte	0x03, 0x1b
        /*008e*/ 	.short	0x00ff


	//----- nvinfo : EIATTR_EXIT_INSTR_OFFSETS
	.align		4
        /*0090*/ 	.byte	0x04, 0x1c
        /*0092*/ 	.short	(.L_29 - .L_28)


	//   ....[0]....
.L_28:
        /*0094*/ 	.word	0x00000490


	//   ....[1]....
        /*0098*/ 	.word	0x000004b0


	//----- nvinfo : EIATTR_REQNTID
	.align		4
.L_29:
        /*009c*/ 	.byte	0x04, 0x10
        /*009e*/ 	.short	(.L_31 - .L_30)
.L_30:
        /*00a0*/ 	.word	0x00000020
        /*00a4*/ 	.word	0x00000001
        /*00a8*/ 	.word	0x00000001


	//----- nvinfo : EIATTR_CBANK_PARAM_SIZE
	.align		4
.L_31:
        /*00ac*/ 	.byte	0x03, 0x19
        /*00ae*/ 	.short	0x003c


	//----- nvinfo : EIATTR_PARAM_CBANK
	.align		4
        /*00b0*/ 	.byte	0x04, 0x0a
        /*00b2*/ 	.short	(.L_33 - .L_32)
	.align		4
.L_32:
        /*00b4*/ 	.word	index@(.nv.constant0.triton_poi_fused__native_batch_norm_legit_no_training_native_batch_norm_backward_0)
        /*00b8*/ 	.short	0x0210
        /*00ba*/ 	.short	0x003c


	//----- nvinfo : EIATTR_SW_WAR
	.align		4
.L_33:
        /*00bc*/ 	.byte	0x04, 0x36
        /*00be*/ 	.short	(.L_35 - .L_34)
.L_34:
        /*00c0*/ 	.word	0x00000008
.L_35:


//--------------------- .nv.callgraph             --------------------------
	.section	.nv.callgraph,"",@"SHT_CUDA_CALLGRAPH"
	.align	4
	.sectionentsize	8
	.align		4
        /*0000*/ 	.word	0x00000000
	.align		4
        /*0004*/ 	.word	0xffffffff
	.align		4
        /*0008*/ 	.word	0x00000000
	.align		4
        /*000c*/ 	.word	0xfffffffe
	.align		4
        /*0010*/ 	.word	0x00000000
	.align		4
        /*0014*/ 	.word	0xfffffffd
	.align		4
        /*0018*/ 	.word	0x00000000
	.align		4
        /*001c*/ 	.word	0xfffffffc


//--------------------- .nv.constant4             --------------------------
	.section	.nv.constant4,"a",@progbits
	.align	8
	.align		8
.nv.constant4:
        /*0000*/ 	.dword	_$_str
	.align		8
        /*0008*/ 	.dword	_$_str_$_2


//--------------------- .text.triton_poi_fused__native_batch_norm_legit_no_training_native_batch_norm_backward_0 --------------------------
	.section	.text.triton_poi_fused__native_batch_norm_legit_no_training_native_batch_norm_backward_0,"ax",@progbits
	.align	128
        .global         triton_poi_fused__native_batch_norm_legit_no_training_native_batch_norm_backward_0
        .type           triton_poi_fused__native_batch_norm_legit_no_training_native_batch_norm_backward_0,@function
        .size           triton_poi_fused__native_batch_norm_legit_no_training_native_batch_norm_backward_0,(.L_x_1 - triton_poi_fused__native_batch_norm_legit_no_training_native_batch_norm_backward_0)
        .other          triton_poi_fused__native_batch_norm_legit_no_training_native_batch_norm_backward_0,@"STO_CUDA_ENTRY STV_DEFAULT"
triton_poi_fused__native_batch_norm_legit_no_training_native_batch_norm_backward_0:
.text.triton_poi_fused__native_batch_norm_legit_no_training_native_batch_norm_backward_0:
[----:B------:R-:W0:Y:S01]  /*0000*/  LDC R1, c[0x0][0x28] ;  /* 0x00000a00ff017b82 */ /* 0x000e220000000800 */
[----:B------:R-:W1:Y:S07]  /*0010*/  S2R R0, SR_TID.X ;  /* 0x0000000000007919 */ /* 0x000e6e0000002100 */
[----:B------:R-:W2:Y:S01]  /*0020*/  LDC.64 R6, c[0x0][0x220] ;  /* 0x00008800ff067b82 */ /* 0x000ea20000000a00 */
[----:B------:R-:W-:Y:S01]  /*0030*/  HFMA2.MMA R12, -RZ, RZ, 0, 0 ;  /* 0x00000000ff0c7435 */ /* 0x000fe200000001ff */
[----:B------:R-:W-:Y:S01]  /*0040*/  MOV R14, RZ ;  /* 0x000000ff000e7202 */ /* 0x000fe20000000f00 */
[----:B------:R-:W3:Y:S01]  /*0050*/  S2R R13, SR_CTAID.X ;  /* 0x00000000000d7919 */ /* 0x000ee20000002500 */
[----:B------:R-:W-:-:S04]  /*0060*/  ULDC.64 UR4, c[0x0][0x208] ;  /* 0x0000820000047ab9 */ /* 0x000fc80000000a00 */
[----:B------:R-:W4:Y:S08]  /*0070*/  LDC.64 R4, c[0x0][0x218] ;  /* 0x00008600ff047b82 */ /* 0x000f300000000a00 */
[----:B------:R-:W5:Y:S08]  /*0080*/  LDC.64 R8, c[0x0][0x228] ;  /* 0x00008a00ff087b82 */ /* 0x000f700000000a00 */
[----:B------:R-:W4:Y:S01]  /*0090*/  LDC.64 R10, c[0x0][0x230] ;  /* 0x00008c00ff0a7b82 */ /* 0x000f220000000a00 */
[----:B-1----:R-:W-:-:S02]  /*00a0*/  SHF.L.U32 R0, R0, 0x1, RZ ;  /* 0x0000000100007819 */ /* 0x002fc400000006ff */
[----:B---3--:R-:W-:Y:S02]  /*00b0*/  SHF.R.S32.HI R2, RZ, 0x19, R13 ;  /* 0x00000019ff027819 */ /* 0x008fe4000001140d */
[----:B------:R-:W-:Y:S02]  /*00c0*/  LOP3.LUT R0, R0, 0x3e, RZ, 0xc0, !PT ;  /* 0x0000003e00007812 */ /* 0x000fe400078ec0ff */
[----:B------:R-:W-:Y:S02]  /*00d0*/  SGXT R2, R2, 0x1 ;  /* 0x000000010202781a */ /* 0x000fe40000000200 */
[----:B------:R-:W-:-:S04]  /*00e0*/  LEA R13, R13, R0, 0x6 ;  /* 0x000000000d0d7211 */ /* 0x000fc800078e30ff */
[----:B------:R-:W-:Y:S02]  /*00f0*/  LEA.HI R2, R2, R13, RZ, 0x2 ;  /* 0x0000000d02027211 */ /* 0x000fe400078f10ff */
[----:B------:R-:W-:Y:S02]  /*0100*/  ISETP.GE.AND P4, PT, R13, 0x40, PT ;  /* 0x000000400d00780c */ /* 0x000fe40003f86270 */
[----:B------:R-:W-:-:S04]  /*0110*/  SHF.R.S32.HI R2, RZ, 0x2, R2 ;  /* 0x00000002ff027819 */ /* 0x000fc80000011402 */
[----:B------:R-:W-:-:S04]  /*0120*/  LEA.HI R0, R2, R2, RZ, 0x2 ;  /* 0x0000000202007211 */ /* 0x000fc800078f10ff */
[----:B------:R-:W-:-:S04]  /*0130*/  LOP3.LUT R3, R0, 0xfffffffc, RZ, 0xc0, !PT ;  /* 0xfffffffc00037812 */ /* 0x000fc800078ec0ff */
[----:B------:R-:W-:Y:S02]  /*0140*/  IADD3 R15, R2, -R3, RZ ;  /* 0x80000003020f7210 */ /* 0x000fe40007ffe0ff */
[----:B------:R-:W1:Y:S03]  /*0150*/  LDC.64 R2, c[0x0][0x210] ;  /* 0x00008400ff027b82 */ /* 0x000e660000000a00 */
[----:B--2---:R-:W-:-:S05]  /*0160*/  IMAD.WIDE R6, R15, 0x4, R6 ;  /* 0x000000040f067825 */ /* 0x004fca00078e0206 */
[----:B------:R-:W2:Y:S04]  /*0170*/  @!P4 LDG.E.EL R12, desc[UR4][R6.64] ;  /* 0x00000004060cc981 */ /* 0x000ea8000c2e1900 */
[----:B------:R5:W3:Y:S01]  /*0180*/  @!P4 LDG.E.EL R14, desc[UR4][R6.64] ;  /* 0x00000004060ec981 */ /* 0x000ae2000c2e1900 */
[----:B------:R-:W-:Y:S01]  /*0190*/  HFMA2.MMA R0, -RZ, RZ, 0, 0 ;  /* 0x00000000ff007435 */ /* 0x000fe200000001ff */
[----:B------:R-:W-:Y:S02]  /*01a0*/  CS2R R18, SRZ ;  /* 0x0000000000127805 */ /* 0x000fe4000001ff00 */
[----:B------:R-:W-:Y:S01]  /*01b0*/  CS2R R16, SRZ ;  /* 0x0000000000107805 */ /* 0x000fe2000001ff00 */
[----:B----4-:R-:W-:-:S05]  /*01c0*/  IMAD.WIDE R4, R15, 0x4, R4 ;  /* 0x000000040f047825 */ /* 0x010fca00078e0204 */
[----:B------:R-:W4:Y:S01]  /*01d0*/  @!P4 LDG.E.EL R19, desc[UR4][R4.64] ;  /* 0x000000040413c981 */ /* 0x000f22000c2e1900 */
[----:B-1----:R-:W-:-:S03]  /*01e0*/  IMAD.WIDE R2, R13, 0x4, R2 ;  /* 0x000000040d027825 */ /* 0x002fc600078e0202 */
[----:B------:R1:W4:Y:S01]  /*01f0*/  @!P4 LDG.E.EL R0, desc[UR4][R4.64] ;  /* 0x000000040400c981 */ /* 0x000322000c2e1900 */
[----:B-----5:R-:W-:-:S03]  /*0200*/  IMAD.WIDE R6, R15, 0x4, R8 ;  /* 0x000000040f067825 */ /* 0x020fc600078e0208 */
[----:B------:R5:W4:Y:S01]  /*0210*/  @!P4 LDG.E.64 R16, desc[UR4][R2.64] ;  /* 0x000000040210c981 */ /* 0x000b22000c1e1b00 */
[----:B0-----:R-:W-:Y:S01]  /*0220*/  IMAD.WIDE R8, R15, 0x4, R10 ;  /* 0x000000040f087825 */ /* 0x001fe200078e020a */
[----:B------:R-:W-:Y:S02]  /*0230*/  CS2R R10, SRZ ;  /* 0x00000000000a7805 */ /* 0x000fe4000001ff00 */
[----:B------:R-:W-:Y:S01]  /*0240*/  MOV R15, RZ ;  /* 0x000000ff000f7202 */ /* 0x000fe20000000f00 */
[----:B-1----:R-:W0:Y:S01]  /*0250*/  LDC.64 R4, c[0x0][0x240] ;  /* 0x00009000ff047b82 */ /* 0x002e220000000a00 */
[----:B------:R-:W4:Y:S04]  /*0260*/  @!P4 LDG.E.EL R18, desc[UR4][R8.64] ;  /* 0x000000040812c981 */ /* 0x000f28000c2e1900 */
[----:B------:R-:W4:Y:S03]  /*0270*/  @!P4 LDG.E.EL R10, desc[UR4][R6.64] ;  /* 0x00000004060ac981 */ /* 0x000f26000c2e1900 */
[----:B-----5:R-:W1:Y:S01]  /*0280*/  LDC.64 R2, c[0x0][0x238] ;  /* 0x00008e00ff027b82 */ /* 0x020e620000000a00 */
[----:B------:R5:W4:Y:S04]  /*0290*/  @!P4 LDG.E.EL R11, desc[UR4][R6.64] ;  /* 0x00000004060bc981 */ /* 0x000b28000c2e1900 */
[----:B------:R-:W4:Y:S01]  /*02a0*/  @!P4 LDG.E.EL R15, desc[UR4][R8.64] ;  /* 0x00000004080fc981 */ /* 0x000f22000c2e1900 */
[----:B-----5:R-:W-:Y:S01]  /*02b0*/  HFMA2.MMA R6, -RZ, RZ, 1.625, 0 ;  /* 0x3e800000ff067435 */ /* 0x020fe200000001ff */
[----:B0-----:R-:W-:-:S04]  /*02c0*/  IMAD.WIDE R4, R13, 0x4, R4 ;  /* 0x000000040d047825 */ /* 0x001fc800078e0204 */
[----:B-1----:R-:W-:-:S04]  /*02d0*/  IMAD.WIDE R2, R13, 0x4, R2 ;  /* 0x000000040d027825 */ /* 0x002fc800078e0202 */
[----:B--2---:R-:W-:Y:S01]  /*02e0*/  FADD R12, R12, 9.9999997473787516356e-06 ;  /* 0x3727c5ac0c0c7421 */ /* 0x004fe20000000000 */
[----:B---3--:R-:W-:-:S03]  /*02f0*/  FADD R14, R14, 9.9999997473787516356e-06 ;  /* 0x3727c5ac0e0e7421 */ /* 0x008fc60000000000 */
[----:B------:R-:W0:Y:S08]  /*0300*/  MUFU.SQRT R20, R12 ;  /* 0x0000000c00147308 */ /* 0x000e300000002000 */
[----:B------:R-:W1:Y:S01]  /*0310*/  MUFU.SQRT R21, R14 ;  /* 0x0000000e00157308 */ /* 0x000e620000002000 */
[C---:B0-----:R-:W-:Y:S02]  /*0320*/  FSETP.GT.AND P0, PT, R20.reuse, 8.50705917302346158658e+37, PT ;  /* 0x7e8000001400780b */ /* 0x041fe40003f04000 */
[----:B------:R-:W-:-:S02]  /*0330*/  FSETP.GEU.AND P2, PT, R20, 1.175494350822287508e-38, PT ;  /* 0x008000001400780b */ /* 0x000fc40003f4e000 */
[C---:B-1----:R-:W-:Y:S02]  /*0340*/  FSETP.GT.AND P1, PT, R21.reuse, 8.50705917302346158658e+37, PT ;  /* 0x7e8000001500780b */ /* 0x042fe40003f24000 */
[----:B------:R-:W-:-:S07]  /*0350*/  FSETP.GEU.AND P3, PT, R21, 1.175494350822287508e-38, PT ;  /* 0x008000001500780b */ /* 0x000fce0003f6e000 */
[----:B------:R-:W-:-:S04]  /*0360*/  @P0 FMUL R20, R20, 0.25 ;  /* 0x3e80000014140820 */ /* 0x000fc80000400000 */
[----:B------:R-:W-:Y:S01]  /*0370*/  @!P2 FMUL R20, R20, 16777216 ;  /* 0x4b8000001414a820 */ /* 0x000fe20000400000 */
[----:B------:R-:W-:-:S04]  /*0380*/  @P1 FMUL R21, R21, 0.25 ;  /* 0x3e80000015151820 */ /* 0x000fc80000400000 */
[----:B------:R-:W-:Y:S01]  /*0390*/  @!P3 FMUL R21, R21, 16777216 ;  /* 0x4b8000001515b820 */ /* 0x000fe20000400000 */
[----:B------:R-:W0:Y:S01]  /*03a0*/  MUFU.RCP R20, R20 ;  /* 0x0000001400147308 */ /* 0x000e220000001000 */
[----:B------:R-:W-:-:S07]  /*03b0*/  FSEL R7, R6, 1, P0 ;  /* 0x3f80000006077808 */ /* 0x000fce0000000000 */
[----:B------:R-:W1:Y:S01]  /*03c0*/  MUFU.RCP R21, R21 ;  /* 0x0000001500157308 */ /* 0x000e620000001000 */
[----:B------:R-:W-:Y:S01]  /*03d0*/  FSEL R6, R6, 1, P1 ;  /* 0x3f80000006067808 */ /* 0x000fe20000800000 */
[----:B------:R-:W-:Y:S01]  /*03e0*/  @!P2 FMUL R7, R7, 16777216 ;  /* 0x4b8000000707a820 */ /* 0x000fe20000400000 */
[----:B----4-:R-:W-:-:S03]  /*03f0*/  FADD R16, -R19, R16 ;  /* 0x0000001013107221 */ /* 0x010fc60000000100 */
[----:B------:R-:W-:Y:S01]  /*0400*/  @!P3 FMUL R6, R6, 16777216 ;  /* 0x4b8000000606b820 */ /* 0x000fe20000400000 */
[----:B0-----:R-:W-:Y:S01]  /*0410*/  FMUL R7, R20, R7 ;  /* 0x0000000714077220 */ /* 0x001fe20000400000 */
[----:B------:R-:W-:-:S03]  /*0420*/  FADD R17, -R0, R17 ;  /* 0x0000001100117221 */ /* 0x000fc60000000100 */
[----:B------:R-:W-:Y:S01]  /*0430*/  FMUL R0, R16, R7 ;  /* 0x0000000710007220 */ /* 0x000fe20000400000 */
[----:B-1----:R-:W-:-:S04]  /*0440*/  FMUL R6, R21, R6 ;  /* 0x0000000615067220 */ /* 0x002fc80000400000 */
[----:B------:R-:W-:Y:S01]  /*0450*/  FMUL R7, R17, R6 ;  /* 0x0000000611077220 */ /* 0x000fe20000400000 */
[----:B------:R-:W-:-:S03]  /*0460*/  FFMA R10, R0, R10, R15 ;  /* 0x0000000a000a7223 */ /* 0x000fc6000000000f */
[----:B------:R-:W-:-:S05]  /*0470*/  FFMA R11, R7, R11, R18 ;  /* 0x0000000b070b7223 */ /* 0x000fca0000000012 */
[----:B------:R0:W-:Y:S02]  /*0480*/  @!P4 STG.E.64 desc[UR4][R2.64], R10 ;  /* 0x0000000a0200c986 */ /* 0x0001e4000c101b04 */
[----:B0-----:R-:W-:Y:S05]  /*0490*/  @P4 EXIT ;  /* 0x000000000000494d */ /* 0x001fea0003800000 */
[----:B------:R-:W-:Y:S01]  /*04a0*/  STG.E.64 desc[UR4][R4.64], R16 ;  /* 0x0000001004007986 */ /* 0x000fe2000c101b04 */
[----:B------:R-:W-:Y:S05]  /*04b0*/  EXIT ;  /* 0x000000000000794d */ /* 0x000fea0003800000 */
.L_x_0:
[----:B------:R-:W-:-:S00]  /*04c0*/  BRA `(.L_x_0) ;  /* 0xfffffffc00fc7947 */ /* 0x000fc0000383ffff */
[----:B------:R-:W-:-:S00]  /*04d0*/  NOP ;  /* 0x0000000000007918 */ /* 0x000fc00000000000 */
        /* <DEDUP_REMOVED lines=10> */
.L_x_1:


//--------------------- .nv.global.init           --------------------------
	.section	.nv.global.init,"aw",@progbits
.nv.global.init:
	.type		_$_str,@object
	.size		_$_str,(_$_str_$_2 - _$_str)
_$_str:
        /*0000*/ 	.byte	0x5f, 0x5f, 0x43, 0x55, 0x44, 0x41, 0x5f, 0x46, 0x54, 0x5a, 0x00
	.type		_$_str_$_2,@object
	.size		_$_str_$_2,(.L_1 - _$_str_$_2)
_$_str_$_2:
        /*000b*/ 	.byte	0x5f, 0x5f, 0x43, 0x55, 0x44, 0x41, 0x5f, 0x50, 0x52, 0x45, 0x43, 0x5f, 0x53, 0x51, 0x52, 0x54
        /*001b*/ 	.byte	0x00
.L_1:


//--------------------- .nv.constant0.triton_poi_fused__native_batch_norm_legit_no_training_native_batch_norm_backward_0 --------------------------
	.section	.nv.constant0.triton_poi_fused__native_batch_norm_legit_no_training_native_batch_norm_backward_0,"a",@progbits
	.sectionflags	@""
	.align	4
.nv.constant0.triton_poi_fused__native_batch_norm_legit_no_training_native_batch_norm_backward_0:
	.zero		588
